	.headerflags	@"EF_CUDA_TEXMODE_UNIFIED EF_CUDA_64BIT_ADDRESS EF_CUDA_ACCELERATORS EF_CUDA_SM90 EF_CUDA_VIRTUAL_SM(EF_CUDA_SM90)"
	.elftype	@"ET_EXEC"


//--------------------- .nv.info                  --------------------------
	.section	.nv.info,"",@"SHT_CUDA_INFO"
	.align	4


	//----- nvinfo : EIATTR_REGCOUNT
	.align		4
        /*0000*/ 	.byte	0x04, 0x2f
        /*0002*/ 	.short	(.L_3 - .L_2)
	.align		4
.L_2:
        /*0004*/ 	.word	index@(triton_poi_fused__native_batch_norm_legit_no_training_convolution_relu_3)
        /*0008*/ 	.word	0x00000016


	//----- nvinfo : EIATTR_MIN_STACK_SIZE
	.align		4
.L_3:
        /*000c*/ 	.byte	0x04, 0x12
        /*000e*/ 	.short	(.L_5 - .L_4)
	.align		4
.L_4:
        /*0010*/ 	.word	index@(triton_poi_fused__native_batch_norm_legit_no_training_convolution_relu_3)
        /*0014*/ 	.word	0x00000000


	//----- nvinfo : EIATTR_FRAME_SIZE
	.align		4
.L_5:
        /*0018*/ 	.byte	0x04, 0x11
        /*001a*/ 	.short	(.L_7 - .L_6)
	.align		4
.L_6:
        /*001c*/ 	.word	index@(triton_poi_fused__native_batch_norm_legit_no_training_convolution_relu_3)
        /*0020*/ 	.word	0x00000000


	//----- nvinfo : EIATTR_MIN_STACK_SIZE
	.align		4
.L_7:
        /*0024*/ 	.byte	0x04, 0x12
        /*0026*/ 	.short	(.L_9 - .L_8)
	.align		4
.L_8:
        /*0028*/ 	.word	index@(triton_poi_fused__native_batch_norm_legit_no_training_convolution_relu_3)
        /*002c*/ 	.word	0x00000000
.L_9:


//--------------------- .nv.info.triton_poi_fused__native_batch_norm_legit_no_training_convolution_relu_3 --------------------------
	.section	.nv.info.triton_poi_fused__native_batch_norm_legit_no_training_convolution_relu_3,"",@"SHT_CUDA_INFO"
	.sectionflags	@""
	.align	4


	//----- nvinfo : EIATTR_CUDA_API_VERSION
	.align		4
        /*0000*/ 	.byte	0x04, 0x37
        /*0002*/ 	.short	(.L_11 - .L_10)
.L_10:
        /*0004*/ 	.word	0x0000007c


	//----- nvinfo : EIATTR_KPARAM_INFO
	.align		4
.L_11:
        /*0008*/ 	.byte	0x04, 0x17
        /*000a*/ 	.short	(.L_13 - .L_12)
.L_12:
        /*000c*/ 	.word	0x00000000
        /*0010*/ 	.short	0x0007
        /*0012*/ 	.short	0x0038
        /*0014*/ 	.byte	0x00, 0xf0, 0x11, 0x00


	//----- nvinfo : EIATTR_KPARAM_INFO
	.align		4
.L_13:
        /*0018*/ 	.byte	0x04, 0x17
        /*001a*/ 	.short	(.L_15 - .L_14)
.L_14:
        /*001c*/ 	.word	0x00000000
        /*0020*/ 	.short	0x0006
        /*0022*/ 	.short	0x0030
        /*0024*/ 	.byte	0x00, 0xf4, 0x21, 0x00


	//----- nvinfo : EIATTR_KPARAM_INFO
	.align		4
.L_15:
        /*0028*/ 	.byte	0x04, 0x17
        /*002a*/ 	.short	(.L_17 - .L_16)
.L_16:
        /*002c*/ 	.word	0x00000000
        /*0030*/ 	.short	0x0005
        /*0032*/ 	.short	0x0028
        /*0034*/ 	.byte	0x00, 0xf4, 0x21, 0x00


	//----- nvinfo : EIATTR_KPARAM_INFO
	.align		4
.L_17:
        /*0038*/ 	.byte	0x04, 0x17
        /*003a*/ 	.short	(.L_19 - .L_18)
.L_18:
        /*003c*/ 	.word	0x00000000
        /*0040*/ 	.short	0x0004
        /*0042*/ 	.short	0x0020
        /*0044*/ 	.byte	0x00, 0xf4, 0x21, 0x00


	//----- nvinfo : EIATTR_KPARAM_INFO
	.align		4
.L_19:
        /*0048*/ 	.byte	0x04, 0x17
        /*004a*/ 	.short	(.L_21 - .L_20)
.L_20:
        /*004c*/ 	.word	0x00000000
        /*0050*/ 	.short	0x0003
        /*0052*/ 	.short	0x0018
        /*0054*/ 	.byte	0x00, 0xf4, 0x21, 0x00


	//----- nvinfo : EIATTR_KPARAM_INFO
	.align		4
.L_21:
        /*0058*/ 	.byte	0x04, 0x17
        /*005a*/ 	.short	(.L_23 - .L_22)
.L_22:
        /*005c*/ 	.word	0x00000000
        /*0060*/ 	.short	0x0002
        /*0062*/ 	.short	0x0010
        /*0064*/ 	.byte	0x00, 0xf4, 0x21, 0x00


	//----- nvinfo : EIATTR_KPARAM_INFO
	.align		4
.L_23:
        /*0068*/ 	.byte	0x04, 0x17
        /*006a*/ 	.short	(.L_25 - .L_24)
.L_24:
        /*006c*/ 	.word	0x00000000
        /*0070*/ 	.short	0x0001
        /*0072*/ 	.short	0x0008
        /*0074*/ 	.byte	0x00, 0xf4, 0x21, 0x00


	//----- nvinfo : EIATTR_KPARAM_INFO
	.align		4
.L_25:
        /*0078*/ 	.byte	0x04, 0x17
        /*007a*/ 	.short	(.L_27 - .L_26)
.L_26:
        /*007c*/ 	.word	0x00000000
        /*0080*/ 	.short	0x0000
        /*0082*/ 	.short	0x0000
        /*0084*/ 	.byte	0x00, 0xf4, 0x21, 0x00


	//----- nvinfo : EIATTR_SPARSE_MMA_MASK
	.align		4
.L_27:
        /*0088*/ 	.byte	0x03, 0x50
        /*008a*/ 	.short	0x0000


	//----- nvinfo : EIATTR_MAXREG_COUNT
	.align		4
        /*008c*/ 	.byte	0x03, 0x1b
        /*008e*/ 	.short	0x00ff


	//----- nvinfo : EIATTR_EXIT_INSTR_OFFSETS
	.align		4
        /*0090*/ 	.byte	0x04, 0x1c
        /*0092*/ 	.short	(.L_29 - .L_28)


	//   ....[0]....
.L_28:
        /*0094*/ 	.word	0x000003b0


	//----- nvinfo : EIATTR_REQNTID
	.align		4
.L_29:
        /*0098*/ 	.byte	0x04, 0x10
        /*009a*/ 	.short	(.L_31 - .L_30)
.L_30:
        /*009c*/ 	.word	0x00000100
        /*00a0*/ 	.word	0x00000001
        /*00a4*/ 	.word	0x00000001


	//----- nvinfo : EIATTR_CBANK_PARAM_SIZE
	.align		4
.L_31:
        /*00a8*/ 	.byte	0x03, 0x19
        /*00aa*/ 	.short	0x003c


	//----- nvinfo : EIATTR_PARAM_CBANK
	.align		4
        /*00ac*/ 	.byte	0x04, 0x0a
        /*00ae*/ 	.short	(.L_33 - .L_32)
	.align		4
.L_32:
        /*00b0*/ 	.word	index@(.nv.constant0.triton_poi_fused__native_batch_norm_legit_no_training_convolution_relu_3)
        /*00b4*/ 	.short	0x0210
        /*00b6*/ 	.short	0x003c


	//----- nvinfo : EIATTR_SW_WAR
	.align		4
.L_33:
        /*00b8*/ 	.byte	0x04, 0x36
        /*00ba*/ 	.short	(.L_35 - .L_34)
.L_34:
        /*00bc*/ 	.word	0x00000008
.L_35:


//--------------------- .nv.callgraph             --------------------------
	.section	.nv.callgraph,"",@"SHT_CUDA_CALLGRAPH"
	.align	4
	.sectionentsize	8
	.align		4
        /*0000*/ 	.word	0x00000000
	.align		4
        /*0004*/ 	.word	0xffffffff
	.align		4
        /*0008*/ 	.word	0x00000000
	.align		4
        /*000c*/ 	.word	0xfffffffe
	.align		4
        /*0010*/ 	.word	0x00000000
	.align		4
        /*0014*/ 	.word	0xfffffffd
	.align		4
        /*0018*/ 	.word	0x00000000
	.align		4
        /*001c*/ 	.word	0xfffffffc


//--------------------- .nv.constant4             --------------------------
	.section	.nv.constant4,"a",@progbits
	.align	8
	.align		8
.nv.constant4:
        /*0000*/ 	.dword	_$_str
	.align		8
        /*0008*/ 	.dword	_$_str_$_2


//--------------------- .text.triton_poi_fused__native_batch_norm_legit_no_training_convolution_relu_3 --------------------------
	.section	.text.triton_poi_fused__native_batch_norm_legit_no_training_convolution_relu_3,"ax",@progbits
	.align	128
        .global         triton_poi_fused__native_batch_norm_legit_no_training_convolution_relu_3
        .type           triton_poi_fused__native_batch_norm_legit_no_training_convolution_relu_3,@function
        .size           triton_poi_fused__native_batch_norm_legit_no_training_convolution_relu_3,(.L_x_1 - triton_poi_fused__native_batch_norm_legit_no_training_convolution_relu_3)
        .other          triton_poi_fused__native_batch_norm_legit_no_training_convolution_relu_3,@"STO_CUDA_ENTRY STV_DEFAULT"
triton_poi_fused__native_batch_norm_legit_no_training_convolution_relu_3:
.text.triton_poi_fused__native_batch_norm_legit_no_training_convolution_relu_3:
[----:B------:R-:W-:Y:S01]  /*0000*/  LDC R1, c[0x0][0x28] ;  /* 0x00000a00ff017b82 */ /* 0x000fe20000000800 */
[----:B------:R-:W1:Y:S01]  /*0010*/  S2R R0, SR_TID.X ;  /* 0x0000000000007919 */ /* 0x000e620000002100 */
[----:B------:R-:W-:-:S06]  /*0020*/  HFMA2.MMA R2, -RZ, RZ, 0, 0 ;  /* 0x00000000ff027435 */ /* 0x000fcc00000001ff */
[----:B------:R-:W2:Y:S01]  /*0030*/  LDC.64 R16, c[0x0][0x228] ;  /* 0x00008a00ff107b82 */ /* 0x000ea20000000a00 */
[----:B------:R-:W-:Y:S01]  /*0040*/  ULDC.64 UR4, c[0x0][0x208] ;  /* 0x0000820000047ab9 */ /* 0x000fe20000000a00 */
[----:B------:R-:W3:Y:S06]  /*0050*/  S2R R3, SR_CTAID.X ;  /* 0x0000000000037919 */ /* 0x000eec0000002500 */
[----:B------:R-:W4:Y:S08]  /*0060*/  LDC.64 R12, c[0x0][0x218] ;  /* 0x00008600ff0c7b82 */ /* 0x000f300000000a00 */
[----:B------:R-:W5:Y:S08]  /*0070*/  LDC.64 R14, c[0x0][0x220] ;  /* 0x00008800ff0e7b82 */ /* 0x000f700000000a00 */
[----:B------:R-:W4:Y:S01]  /*0080*/  LDC.64 R18, c[0x0][0x230] ;  /* 0x00008c00ff127b82 */ /* 0x000f220000000a00 */
[----:B-1----:R-:W-:-:S07]  /*0090*/  SHF.L.U32 R0, R0, 0x1, RZ ;  /* 0x0000000100007819 */ /* 0x002fce00000006ff */
[----:B------:R-:W1:Y:S01]  /*00a0*/  LDC.64 R6, c[0x0][0x238] ;  /* 0x00008e00ff067b82 */ /* 0x000e620000000a00 */
[----:B------:R-:W-:-:S04]  /*00b0*/  LOP3.LUT R0, R0, 0x1fe, RZ, 0xc0, !PT ;  /* 0x000001fe00007812 */ /* 0x000fc800078ec0ff */
[----:B---3--:R-:W-:-:S05]  /*00c0*/  LEA R3, R3, R0, 0x9 ;  /* 0x0000000003037211 */ /* 0x008fca00078e48ff */
[----:B------:R-:W-:-:S05]  /*00d0*/  IMAD.HI R0, R3, -0x779bd671, R2 ;  /* 0x8864298f03007827 */ /* 0x000fca00078e0202 */
[----:B------:R-:W-:-:S04]  /*00e0*/  SHF.R.U32.HI R5, RZ, 0x1f, R0 ;  /* 0x0000001fff057819 */ /* 0x000fc80000011600 */
[----:B------:R-:W-:-:S04]  /*00f0*/  LEA.HI.SX32 R0, R0, R5, 0x13 ;  /* 0x0000000500007211 */ /* 0x000fc800078f9aff */
[----:B------:R-:W-:-:S04]  /*0100*/  LEA.HI R2, R0, R0, RZ, 0x7 ;  /* 0x0000000000027211 */ /* 0x000fc800078f38ff */
[----:B------:R-:W-:-:S04]  /*0110*/  LOP3.LUT R5, R2, 0xffffff80, RZ, 0xc0, !PT ;  /* 0xffffff8002057812 */ /* 0x000fc800078ec0ff */
[----:B------:R-:W-:Y:S02]  /*0120*/  IADD3 R0, R0, -R5, RZ ;  /* 0x8000000500007210 */ /* 0x000fe40007ffe0ff */
[----:B------:R-:W3:Y:S03]  /*0130*/  LDC.64 R4, c[0x0][0x210] ;  /* 0x00008400ff047b82 */ /* 0x000ee60000000a00 */
[----:B--2---:R-:W-:-:S05]  /*0140*/  IMAD.WIDE R16, R0, 0x4, R16 ;  /* 0x0000000400107825 */ /* 0x004fca00078e0210 */
[----:B------:R2:W2:Y:S01]  /*0150*/  LDG.E.EL R2, desc[UR4][R16.64] ;  /* 0x0000000410027981 */ /* 0x0004a2000c2e1900 */
[----:B----4-:R-:W-:-:S04]  /*0160*/  IMAD.WIDE R12, R0, 0x4, R12 ;  /* 0x00000004000c7825 */ /* 0x010fc800078e020c */
[----:B-----5:R-:W-:Y:S01]  /*0170*/  IMAD.WIDE R14, R0, 0x4, R14 ;  /* 0x00000004000e7825 */ /* 0x020fe200078e020e */
[----:B------:R4:W5:Y:S04]  /*0180*/  LDG.E.EL R10, desc[UR4][R12.64] ;  /* 0x000000040c0a7981 */ /* 0x000968000c2e1900 */
[----:B------:R-:W5:Y:S01]  /*0190*/  LDG.E.EL R11, desc[UR4][R14.64] ;  /* 0x000000040e0b7981 */ /* 0x000f62000c2e1900 */
[----:B---3--:R-:W-:-:S05]  /*01a0*/  IMAD.WIDE R4, R3, 0x4, R4 ;  /* 0x0000000403047825 */ /* 0x008fca00078e0204 */
[----:B------:R-:W5:Y:S01]  /*01b0*/  LDG.E.64 R8, desc[UR4][R4.64] ;  /* 0x0000000404087981 */ /* 0x000f62000c1e1b00 */
[----:B0-2---:R-:W-:-:S04]  /*01c0*/  IMAD.WIDE R16, R0, 0x4, R18 ;  /* 0x0000000400107825 */ /* 0x005fc800078e0212 */
[----:B-1----:R-:W-:Y:S02]  /*01d0*/  IMAD.WIDE R18, R0, 0x4, R6 ;  /* 0x0000000400127825 */ /* 0x002fe400078e0206 */
[----:B------:R-:W2:Y:S01]  /*01e0*/  LDG.E.EL R16, desc[UR4][R16.64] ;  /* 0x0000000410107981 */ /* 0x000ea2000c2e1900 */
[----:B----4-:R-:W-:Y:S01]  /*01f0*/  MOV R13, 0x3e800000 ;  /* 0x3e800000000d7802 */ /* 0x010fe20000000f00 */
[----:B------:R-:W0:Y:S02]  /*0200*/  LDC.64 R6, c[0x0][0x240] ;  /* 0x00009000ff067b82 */ /* 0x000e240000000a00 */
[----:B------:R-:W2:Y:S01]  /*0210*/  LDG.E.EL R19, desc[UR4][R18.64] ;  /* 0x0000000412137981 */ /* 0x000ea2000c2e1900 */
[----:B0-----:R-:W-:-:S04]  /*0220*/  IMAD.WIDE R6, R3, 0x4, R6 ;  /* 0x0000000403067825 */ /* 0x001fc800078e0206 */
[----:B------:R-:W-:-:S04]  /*0230*/  FADD R2, R2, 9.9999997473787516356e-06 ;  /* 0x3727c5ac02027421 */ /* 0x000fc80000000000 */
[----:B------:R-:W0:Y:S02]  /*0240*/  MUFU.SQRT R0, R2 ;  /* 0x0000000200007308 */ /* 0x000e240000002000 */
[C---:B0-----:R-:W-:Y:S02]  /*0250*/  FSETP.GT.AND P0, PT, R0.reuse, 8.50705917302346158658e+37, PT ;  /* 0x7e8000000000780b */ /* 0x041fe40003f04000 */
[----:B------:R-:W-:-:S11]  /*0260*/  FSETP.GEU.AND P1, PT, R0, 1.175494350822287508e-38, PT ;  /* 0x008000000000780b */ /* 0x000fd60003f2e000 */
[----:B------:R-:W-:-:S04]  /*0270*/  @P0 FMUL R0, R0, 0.25 ;  /* 0x3e80000000000820 */ /* 0x000fc80000400000 */
[----:B------:R-:W-:-:S06]  /*0280*/  @!P1 FMUL R0, R0, 16777216 ;  /* 0x4b80000000009820 */ /* 0x000fcc0000400000 */
[----:B------:R-:W0:Y:S01]  /*0290*/  MUFU.RCP R0, R0 ;  /* 0x0000000000007308 */ /* 0x000e220000001000 */
[----:B------:R-:W-:Y:S01]  /*02a0*/  FSEL R13, R13, 1, P0 ;  /* 0x3f8000000d0d7808 */ /* 0x000fe20000000000 */
[--C-:B-----5:R-:W-:Y:S01]  /*02b0*/  FADD R8, R8, R10.reuse ;  /* 0x0000000a08087221 */ /* 0x120fe20000000000 */
[----:B------:R-:W-:-:S03]  /*02c0*/  FADD R9, R9, R10 ;  /* 0x0000000a09097221 */ /* 0x000fc60000000000 */
[----:B------:R-:W-:Y:S01]  /*02d0*/  @!P1 FMUL R13, R13, 16777216 ;  /* 0x4b8000000d0d9820 */ /* 0x000fe20000400000 */
[C---:B------:R-:W-:Y:S01]  /*02e0*/  FADD R2, -R11.reuse, R8 ;  /* 0x000000080b027221 */ /* 0x040fe20000000100 */
[----:B------:R-:W-:Y:S02]  /*02f0*/  FADD R11, -R11, R9 ;  /* 0x000000090b0b7221 */ /* 0x000fe40000000100 */
[----:B0-----:R-:W-:-:S04]  /*0300*/  FMUL R13, R0, R13 ;  /* 0x0000000d000d7220 */ /* 0x001fc80000400000 */
[-C--:B------:R-:W-:Y:S01]  /*0310*/  FMUL R2, R2, R13.reuse ;  /* 0x0000000d02027220 */ /* 0x080fe20000400000 */
[----:B------:R-:W-:-:S03]  /*0320*/  FMUL R0, R11, R13 ;  /* 0x0000000d0b007220 */ /* 0x000fc60000400000 */
[C-C-:B--2---:R-:W-:Y:S01]  /*0330*/  FFMA R2, R16.reuse, R2, R19.reuse ;  /* 0x0000000210027223 */ /* 0x144fe20000000013 */
[----:B------:R-:W-:-:S04]  /*0340*/  FFMA R0, R16, R0, R19 ;  /* 0x0000000010007223 */ /* 0x000fc80000000013 */
[----:B------:R-:W-:Y:S02]  /*0350*/  FSETP.GEU.AND P0, PT, R2, RZ, PT ;  /* 0x000000ff0200720b */ /* 0x000fe40003f0e000 */
[----:B------:R-:W-:Y:S02]  /*0360*/  FSETP.GEU.AND P1, PT, R0, RZ, PT ;  /* 0x000000ff0000720b */ /* 0x000fe40003f2e000 */
[----:B------:R-:W-:Y:S02]  /*0370*/  FSEL R2, R2, RZ, P0 ;  /* 0x000000ff02027208 */ /* 0x000fe40000000000 */
[----:B------:R-:W-:Y:S01]  /*0380*/  FSEL R3, R0, RZ, P1 ;  /* 0x000000ff00037208 */ /* 0x000fe20000800000 */
[----:B------:R-:W-:Y:S04]  /*0390*/  STG.E.64 desc[UR4][R4.64], R8 ;  /* 0x0000000804007986 */ /* 0x000fe8000c101b04 */
[----:B------:R-:W-:Y:S01]  /*03a0*/  STG.E.64 desc[UR4][R6.64], R2 ;  /* 0x0000000206007986 */ /* 0x000fe2000c101b04 */
[----:B------:R-:W-:Y:S05]  /*03b0*/  EXIT ;  /* 0x000000000000794d */ /* 0x000fea0003800000 */
.L_x_0:
[----:B------:R-:W-:-:S00]  /*03c0*/  BRA `(.L_x_0) ;  /* 0xfffffffc00fc7947 */ /* 0x000fc0000383ffff */
[----:B------:R-:W-:-:S00]  /*03d0*/  NOP ;  /* 0x0000000000007918 */ /* 0x000fc00000000000 */
        /* <DEDUP_REMOVED lines=10> */
.L_x_1:


//--------------------- .nv.global.init           --------------------------
	.section	.nv.global.init,"aw",@progbits
.nv.global.init:
	.type		_$_str,@object
	.size		_$_str,(_$_str_$_2 - _$_str)
_$_str:
        /*0000*/ 	.byte	0x5f, 0x5f, 0x43, 0x55, 0x44, 0x41, 0x5f, 0x46, 0x54, 0x5a, 0x00
	.type		_$_str_$_2,@object
	.size		_$_str_$_2,(.L_1 - _$_str_$_2)
_$_str_$_2:
        /*000b*/ 	.byte	0x5f, 0x5f, 0x43, 0x55, 0x44, 0x41, 0x5f, 0x50, 0x52, 0x45, 0x43, 0x5f, 0x53, 0x51, 0x52, 0x54
        /*001b*/ 	.byte	0x00
.L_1:


//--------------------- .nv.constant0.triton_poi_fused__native_batch_norm_legit_no_training_convolution_relu_3 --------------------------
	.section	.nv.constant0.triton_poi_fused__native_batch_norm_legit_no_training_convolution_relu_3,"a",@progbits
	.sectionflags	@""
	.align	4
.nv.constant0.triton_poi_fused__native_batch_norm_legit_no_training_convolution_relu_3:
	.zero		588
